//
// Generated by NVIDIA NVVM Compiler
//
// Compiler Build ID: CL-36424714
// Cuda compilation tools, release 13.0, V13.0.88
// Based on NVVM 20.0.0
//

.version 9.0
.target sm_100
.address_size 64

	// .globl	_Z11PieValueFunPffi
.extern .shared .align 16 .b8 sdata[];

.visible .entry _Z11PieValueFunPffi(
	.param .u64 .ptr .align 1 _Z11PieValueFunPffi_param_0,
	.param .f32 _Z11PieValueFunPffi_param_1,
	.param .u32 _Z11PieValueFunPffi_param_2
)
{
	.reg .pred 	%p<3>;
	.reg .b32 	%r<10>;
	.reg .b32 	%f<17>;
	.reg .b64 	%rd<5>;
	.reg .b64 	%fd<11>;

	ld.param.u64 	%rd2, [_Z11PieValueFunPffi_param_0];
	ld.param.f32 	%f8, [_Z11PieValueFunPffi_param_1];
	ld.param.u32 	%r4, [_Z11PieValueFunPffi_param_2];
	cvta.to.global.u64 	%rd3, %rd2;
	mov.u32 	%r5, %ctaid.x;
	mov.u32 	%r6, %ntid.x;
	mov.u32 	%r7, %tid.x;
	mad.lo.s32 	%r8, %r5, %r6, %r7;
	rcp.rn.f32 	%f1, %f8;
	mul.wide.s32 	%rd4, %r8, 4;
	add.s64 	%rd1, %rd3, %rd4;
	add.s32 	%r9, %r8, 1;
	cvt.rn.f32.s32 	%f14, %r9;
	setp.ltu.f32 	%p1, %f8, %f14;
	mov.f32 	%f16, 0f00000000;
	@%p1 bra 	$L__BB0_3;
	cvt.f64.f32 	%fd1, %f1;
	mov.f32 	%f16, 0f00000000;
$L__BB0_2:
	cvt.f64.f32 	%fd2, %f14;
	add.f64 	%fd3, %fd2, 0dBFE0000000000000;
	mul.f64 	%fd4, %fd3, %fd1;
	cvt.rn.f32.f64 	%f11, %fd4;
	mul.f32 	%f12, %f11, %f11;
	cvt.f64.f32 	%fd5, %f12;
	add.f64 	%fd6, %fd5, 0d3FF0000000000000;
	mov.f64 	%fd7, 0d4010000000000000;
	div.rn.f64 	%fd8, %fd7, %fd6;
	cvt.f64.f32 	%fd9, %f16;
	add.f64 	%fd10, %fd8, %fd9;
	cvt.rn.f32.f64 	%f16, %fd10;
	add.s32 	%r9, %r9, %r4;
	cvt.rn.f32.s32 	%f14, %r9;
	setp.ge.f32 	%p2, %f8, %f14;
	@%p2 bra 	$L__BB0_2;
$L__BB0_3:
	mul.f32 	%f13, %f1, %f16;
	st.global.f32 	[%rd1], %f13;
	ret;

}
	// .globl	_Z9reduceSumPfS_
.visible .entry _Z9reduceSumPfS_(
	.param .u64 .ptr .align 1 _Z9reduceSumPfS__param_0,
	.param .u64 .ptr .align 1 _Z9reduceSumPfS__param_1
)
{
	.reg .pred 	%p<5>;
	.reg .b32 	%r<16>;
	.reg .b32 	%f<8>;
	.reg .b64 	%rd<9>;

	ld.param.u64 	%rd2, [_Z9reduceSumPfS__param_0];
	ld.param.u64 	%rd1, [_Z9reduceSumPfS__param_1];
	cvta.to.global.u64 	%rd3, %rd2;
	mov.u32 	%r1, %tid.x;
	mov.u32 	%r6, %ctaid.x;
	mov.u32 	%r15, %ntid.x;
	mul.lo.s32 	%r7, %r15, %r6;
	shl.b32 	%r8, %r7, 1;
	add.s32 	%r9, %r8, %r1;
	mul.wide.u32 	%rd4, %r9, 4;
	add.s64 	%rd5, %rd3, %rd4;
	ld.global.f32 	%f1, [%rd5];
	add.s32 	%r10, %r9, %r15;
	mul.wide.u32 	%rd6, %r10, 4;
	add.s64 	%rd7, %rd3, %rd6;
	ld.global.f32 	%f2, [%rd7];
	add.f32 	%f3, %f1, %f2;
	shl.b32 	%r11, %r1, 2;
	mov.u32 	%r12, sdata;
	add.s32 	%r3, %r12, %r11;
	st.shared.f32 	[%r3], %f3;
	bar.sync 	0;
	setp.lt.u32 	%p1, %r15, 2;
	@%p1 bra 	$L__BB1_4;
$L__BB1_1:
	shr.u32 	%r5, %r15, 1;
	setp.ge.u32 	%p2, %r1, %r5;
	@%p2 bra 	$L__BB1_3;
	shl.b32 	%r13, %r5, 2;
	add.s32 	%r14, %r3, %r13;
	ld.shared.f32 	%f4, [%r14];
	ld.shared.f32 	%f5, [%r3];
	add.f32 	%f6, %f4, %f5;
	st.shared.f32 	[%r3], %f6;
$L__BB1_3:
	bar.sync 	0;
	setp.gt.u32 	%p3, %r15, 3;
	mov.u32 	%r15, %r5;
	@%p3 bra 	$L__BB1_1;
$L__BB1_4:
	setp.ne.s32 	%p4, %r1, 0;
	@%p4 bra 	$L__BB1_6;
	ld.shared.f32 	%f7, [sdata];
	cvta.to.global.u64 	%rd8, %rd1;
	st.global.f32 	[%rd8], %f7;
$L__BB1_6:
	ret;

}


// ===== COMPILED SASS (sm_100) =====

	.target	sm_100

	.elftype	@"ET_EXEC"


//--------------------- .note.nv.tkinfo           --------------------------
	.section	.note.nv.tkinfo,"",@"SHT_NOTE"
	.sectionflags	@"SHF_NOTE_NV_TKINFO"
	.tkinfo
        /*0018*/ 	.word	0x00000002
        /*0030*/ 	.string	""
        /*0030*/ 	.string	"ptxas"
        /*0030*/ 	.string	"Cuda compilation tools, release 13.0, V13.0.88"
        /*0030*/ 	.string	"Build cuda_13.0.r13.0/compiler.36424714_0"
        /*0030*/ 	.string	"-arch sm_100 -m 64 "



//--------------------- .note.nv.cuinfo           --------------------------
	.section	.note.nv.cuinfo,"",@"SHT_NOTE"
	.sectionflags	@"SHF_NOTE_NV_CUINFO"
        /*0018*/ 	.short	0x0002
        /*001a*/ 	.short	0x0064
        /*001c*/ 	.short	0x0082
	.zero		2


//--------------------- .nv.info                  --------------------------
	.section	.nv.info,"",@"SHT_CUDA_INFO"
	.align	4


	//----- nvinfo : EIATTR_REGCOUNT
	.align		4
        /*0000*/ 	.byte	0x04, 0x2f
        /*0002*/ 	.short	(.L_1 - .L_0)
	.align		4
.L_0:
        /*0004*/ 	.word	index@(_Z11PieValueFunPffi)
        /*0008*/ 	.word	0x0000001c


	//----- nvinfo : EIATTR_FRAME_SIZE
	.align		4
.L_1:
        /*000c*/ 	.byte	0x04, 0x11
        /*000e*/ 	.short	(.L_3 - .L_2)
	.align		4
.L_2:
        /*0010*/ 	.word	index@($__internal_1_$__cuda_sm20_rcp_rn_f32_slowpath)
        /*0014*/ 	.word	0x00000000


	//----- nvinfo : EIATTR_FRAME_SIZE
	.align		4
.L_3:
        /*0018*/ 	.byte	0x04, 0x11
        /*001a*/ 	.short	(.L_5 - .L_4)
	.align		4
.L_4:
        /*001c*/ 	.word	index@($__internal_0_$__cuda_sm20_div_rn_f64_full)
        /*0020*/ 	.word	0x00000000


	//----- nvinfo : EIATTR_FRAME_SIZE
	.align		4
.L_5:
        /*0024*/ 	.byte	0x04, 0x11
        /*0026*/ 	.short	(.L_7 - .L_6)
	.align		4
.L_6:
        /*0028*/ 	.word	index@(_Z11PieValueFunPffi)
        /*002c*/ 	.word	0x00000000


	//----- nvinfo : EIATTR_REGCOUNT
	.align		4
.L_7:
        /*0030*/ 	.byte	0x04, 0x2f
        /*0032*/ 	.short	(.L_9 - .L_8)
	.align		4
.L_8:
        /*0034*/ 	.word	index@(_Z9reduceSumPfS_)
        /*0038*/ 	.word	0x0000000c


	//----- nvinfo : EIATTR_FRAME_SIZE
	.align		4
.L_9:
        /*003c*/ 	.byte	0x04, 0x11
        /*003e*/ 	.short	(.L_11 - .L_10)
	.align		4
.L_10:
        /*0040*/ 	.word	index@(_Z9reduceSumPfS_)
        /*0044*/ 	.word	0x00000000


	//----- nvinfo : EIATTR_MIN_STACK_SIZE
	.align		4
.L_11:
        /*0048*/ 	.byte	0x04, 0x12
        /*004a*/ 	.short	(.L_13 - .L_12)
	.align		4
.L_12:
        /*004c*/ 	.word	index@(_Z9reduceSumPfS_)
        /*0050*/ 	.word	0x00000000


	//----- nvinfo : EIATTR_MIN_STACK_SIZE
	.align		4
.L_13:
        /*0054*/ 	.byte	0x04, 0x12
        /*0056*/ 	.short	(.L_15 - .L_14)
	.align		4
.L_14:
        /*0058*/ 	.word	index@(_Z11PieValueFunPffi)
        /*005c*/ 	.word	0x00000000
.L_15:


//--------------------- .nv.compat                --------------------------
	.section	.nv.compat,"",@"SHT_CUDA_COMPAT_INFO"
	.align	4
        /*0000*/ 	.byte	0x02, 0x09, 0x00, 0x00, 0x02, 0x02, 0x01, 0x00, 0x02, 0x05, 0x05, 0x00, 0x03, 0x07, 0x01, 0x01
        /*0010*/ 	.byte	0x02, 0x03, 0x00, 0x00, 0x02, 0x06, 0x01, 0x00, 0x04, 0x0b, 0x08, 0x00, 0x01, 0x00, 0x00, 0x00
        /*0020*/ 	.byte	0x00, 0x00, 0x00, 0x00


//--------------------- .nv.info._Z9reduceSumPfS_ --------------------------
	.section	.nv.info._Z9reduceSumPfS_,"",@"SHT_CUDA_INFO"
	.sectionflags	@""
	.align	4


	//----- nvinfo : EIATTR_CUDA_API_VERSION
	.align		4
        /*0000*/ 	.byte	0x04, 0x37
        /*0002*/ 	.short	(.L_17 - .L_16)
.L_16:
        /*0004*/ 	.word	0x00000082


	//----- nvinfo : EIATTR_KPARAM_INFO
	.align		4
.L_17:
        /*0008*/ 	.byte	0x04, 0x17
        /*000a*/ 	.short	(.L_19 - .L_18)
.L_18:
        /*000c*/ 	.word	0x00000000
        /*0010*/ 	.short	0x0001
        /*0012*/ 	.short	0x0008
        /*0014*/ 	.byte	0x00, 0xf5, 0x21, 0x00


	//----- nvinfo : EIATTR_KPARAM_INFO
	.align		4
.L_19:
        /*0018*/ 	.byte	0x04, 0x17
        /*001a*/ 	.short	(.L_21 - .L_20)
.L_20:
        /*001c*/ 	.word	0x00000000
        /*0020*/ 	.short	0x0000
        /*0022*/ 	.short	0x0000
        /*0024*/ 	.byte	0x00, 0xf5, 0x21, 0x00


	//----- nvinfo : EIATTR_SPARSE_MMA_MASK
	.align		4
.L_21:
        /*0028*/ 	.byte	0x03, 0x50
        /*002a*/ 	.short	0x0000


	//----- nvinfo : EIATTR_MAXREG_COUNT
	.align		4
        /*002c*/ 	.byte	0x03, 0x1b
        /*002e*/ 	.short	0x00ff


	//----- nvinfo : EIATTR_NUM_BARRIERS
	.align		4
        /*0030*/ 	.byte	0x02, 0x4c
        /*0032*/ 	.byte	0x01
	.zero		1


	//----- nvinfo : EIATTR_MERCURY_ISA_VERSION
	.align		4
        /*0034*/ 	.byte	0x03, 0x5f
        /*0036*/ 	.short	0x0101


	//----- nvinfo : EIATTR_VRC_CTA_INIT_COUNT
	.align		4
        /*0038*/ 	.byte	0x02, 0x4a
	.zero		1
	.zero		1


	//----- nvinfo : EIATTR_EXIT_INSTR_OFFSETS
	.align		4
        /*003c*/ 	.byte	0x04, 0x1c
        /*003e*/ 	.short	(.L_23 - .L_22)


	//   ....[0]....
.L_22:
        /*0040*/ 	.word	0x00000230


	//   ....[1]....
        /*0044*/ 	.word	0x000002a0


	//----- nvinfo : EIATTR_CBANK_PARAM_SIZE
	.align		4
.L_23:
        /*0048*/ 	.byte	0x03, 0x19
        /*004a*/ 	.short	0x0010


	//----- nvinfo : EIATTR_PARAM_CBANK
	.align		4
        /*004c*/ 	.byte	0x04, 0x0a
        /*004e*/ 	.short	(.L_25 - .L_24)
	.align		4
.L_24:
        /*0050*/ 	.word	index@(.nv.constant0._Z9reduceSumPfS_)
        /*0054*/ 	.short	0x0380
        /*0056*/ 	.short	0x0010


	//----- nvinfo : EIATTR_SW_WAR
	.align		4
.L_25:
        /*0058*/ 	.byte	0x04, 0x36
        /*005a*/ 	.short	(.L_27 - .L_26)
.L_26:
        /*005c*/ 	.word	0x00000008
.L_27:


//--------------------- .nv.info._Z11PieValueFunPffi --------------------------
	.section	.nv.info._Z11PieValueFunPffi,"",@"SHT_CUDA_INFO"
	.sectionflags	@""
	.align	4


	//----- nvinfo : EIATTR_CUDA_API_VERSION
	.align		4
        /*0000*/ 	.byte	0x04, 0x37
        /*0002*/ 	.short	(.L_29 - .L_28)
.L_28:
        /*0004*/ 	.word	0x00000082


	//----- nvinfo : EIATTR_KPARAM_INFO
	.align		4
.L_29:
        /*0008*/ 	.byte	0x04, 0x17
        /*000a*/ 	.short	(.L_31 - .L_30)
.L_30:
        /*000c*/ 	.word	0x00000000
        /*0010*/ 	.short	0x0002
        /*0012*/ 	.short	0x000c
        /*0014*/ 	.byte	0x00, 0xf0, 0x11, 0x00


	//----- nvinfo : EIATTR_KPARAM_INFO
	.align		4
.L_31:
        /*0018*/ 	.byte	0x04, 0x17
        /*001a*/ 	.short	(.L_33 - .L_32)
.L_32:
        /*001c*/ 	.word	0x00000000
        /*0020*/ 	.short	0x0001
        /*0022*/ 	.short	0x0008
        /*0024*/ 	.byte	0x00, 0xf0, 0x11, 0x00


	//----- nvinfo : EIATTR_KPARAM_INFO
	.align		4
.L_33:
        /*0028*/ 	.byte	0x04, 0x17
        /*002a*/ 	.short	(.L_35 - .L_34)
.L_34:
        /*002c*/ 	.word	0x00000000
        /*0030*/ 	.short	0x0000
        /*0032*/ 	.short	0x0000
        /*0034*/ 	.byte	0x00, 0xf5, 0x21, 0x00


	//----- nvinfo : EIATTR_SPARSE_MMA_MASK
	.align		4
.L_35:
        /*0038*/ 	.byte	0x03, 0x50
        /*003a*/ 	.short	0x0000


	//----- nvinfo : EIATTR_MAXREG_COUNT
	.align		4
        /*003c*/ 	.byte	0x03, 0x1b
        /*003e*/ 	.short	0x00ff


	//----- nvinfo : EIATTR_MERCURY_ISA_VERSION
	.align		4
        /*0040*/ 	.byte	0x03, 0x5f
        /*0042*/ 	.short	0x0101


	//----- nvinfo : EIATTR_VRC_CTA_INIT_COUNT
	.align		4
        /*0044*/ 	.byte	0x02, 0x4a
	.zero		1
	.zero		1


	//----- nvinfo : EIATTR_EXIT_INSTR_OFFSETS
	.align		4
        /*0048*/ 	.byte	0x04, 0x1c
        /*004a*/ 	.short	(.L_37 - .L_36)


	//   ....[0]....
.L_36:
        /*004c*/ 	.word	0x00000400


	//----- nvinfo : EIATTR_CRS_STACK_SIZE
	.align		4
.L_37:
        /*0050*/ 	.byte	0x04, 0x1e
        /*0052*/ 	.short	(.L_39 - .L_38)
.L_38:
        /*0054*/ 	.word	0x00000000


	//----- nvinfo : EIATTR_CBANK_PARAM_SIZE
	.align		4
.L_39:
        /*0058*/ 	.byte	0x03, 0x19
        /*005a*/ 	.short	0x0010


	//----- nvinfo : EIATTR_PARAM_CBANK
	.align		4
        /*005c*/ 	.byte	0x04, 0x0a
        /*005e*/ 	.short	(.L_41 - .L_40)
	.align		4
.L_40:
        /*0060*/ 	.word	index@(.nv.constant0._Z11PieValueFunPffi)
        /*0064*/ 	.short	0x0380
        /*0066*/ 	.short	0x0010


	//----- nvinfo : EIATTR_SW_WAR
	.align		4
.L_41:
        /*0068*/ 	.byte	0x04, 0x36
        /*006a*/ 	.short	(.L_43 - .L_42)
.L_42:
        /*006c*/ 	.word	0x00000008
.L_43:


//--------------------- .nv.callgraph             --------------------------
	.section	.nv.callgraph,"",@"SHT_CUDA_CALLGRAPH"
	.align	4
	.sectionentsize	8
	.align		4
        /*0000*/ 	.word	0x00000000
	.align		4
        /*0004*/ 	.word	0xffffffff
	.align		4
        /*0008*/ 	.word	0x00000000
	.align		4
        /*000c*/ 	.word	0xfffffffe
	.align		4
        /*0010*/ 	.word	0x00000000
	.align		4
        /*0014*/ 	.word	0xfffffffd
	.align		4
        /*0018*/ 	.word	0x00000000
	.align		4
        /*001c*/ 	.word	0xfffffffc


//--------------------- .text._Z9reduceSumPfS_    --------------------------
	.section	.text._Z9reduceSumPfS_,"ax",@progbits
	.align	128
        .global         _Z9reduceSumPfS_
        .type           _Z9reduceSumPfS_,@function
        .size           _Z9reduceSumPfS_,(.L_x_20 - _Z9reduceSumPfS_)
        .other          _Z9reduceSumPfS_,@"STO_CUDA_ENTRY STV_DEFAULT"
_Z9reduceSumPfS_:
.text._Z9reduceSumPfS_:
[----:B------:R-:W-:Y:S01]  /*0000*/  LDC R1, c[0x0][0x37c] ;  /* 0x0000df00ff017b82 */ /* 0x000fe20000000800 */
[----:B------:R-:W0:Y:S07]  /*0010*/  S2R R9, SR_TID.X ;  /* 0x0000000000097919 */ /* 0x000e2e0000002100 */
[----:B------:R-:W1:Y:S01]  /*0020*/  S2UR UR4, SR_CTAID.X ;  /* 0x00000000000479c3 */ /* 0x000e620000002500 */
[----:B------:R-:W2:Y:S07]  /*0030*/  LDCU.64 UR6, c[0x0][0x358] ;  /* 0x00006b00ff0677ac */ /* 0x000eae0008000a00 */
[----:B------:R-:W1:Y:S08]  /*0040*/  LDC R6, c[0x0][0x360] ;  /* 0x0000d800ff067b82 */ /* 0x000e700000000800 */
[----:B------:R-:W3:Y:S01]  /*0050*/  LDC.64 R4, c[0x0][0x380] ;  /* 0x0000e000ff047b82 */ /* 0x000ee20000000a00 */
[----:B-1----:R-:W-:-:S04]  /*0060*/  IMAD R0, R6, UR4, RZ ;  /* 0x0000000406007c24 */ /* 0x002fc8000f8e02ff */
[----:B0-----:R-:W-:-:S05]  /*0070*/  IMAD R3, R0, 0x2, R9 ;  /* 0x0000000200037824 */ /* 0x001fca00078e0209 */
[C---:B------:R-:W-:Y:S01]  /*0080*/  IADD3 R7, PT, PT, R3.reuse, R6, RZ ;  /* 0x0000000603077210 */ /* 0x040fe20007ffe0ff */
[----:B---3--:R-:W-:-:S04]  /*0090*/  IMAD.WIDE.U32 R2, R3, 0x4, R4 ;  /* 0x0000000403027825 */ /* 0x008fc800078e0004 */
[----:B------:R-:W-:Y:S02]  /*00a0*/  IMAD.WIDE.U32 R4, R7, 0x4, R4 ;  /* 0x0000000407047825 */ /* 0x000fe400078e0004 */
[----:B--2---:R-:W2:Y:S04]  /*00b0*/  LDG.E R2, desc[UR6][R2.64] ;  /* 0x0000000602027981 */ /* 0x004ea8000c1e1900 */
[----:B------:R-:W2:Y:S01]  /*00c0*/  LDG.E R5, desc[UR6][R4.64] ;  /* 0x0000000604057981 */ /* 0x000ea2000c1e1900 */
[----:B------:R-:W0:Y:S01]  /*00d0*/  S2UR UR5, SR_CgaCtaId ;  /* 0x00000000000579c3 */ /* 0x000e220000008800 */
[----:B------:R-:W-:Y:S01]  /*00e0*/  UMOV UR4, 0x400 ;  /* 0x0000040000047882 */ /* 0x000fe20000000000 */
[----:B------:R-:W-:Y:S02]  /*00f0*/  ISETP.GE.U32.AND P1, PT, R6, 0x2, PT ;  /* 0x000000020600780c */ /* 0x000fe40003f26070 */
[----:B------:R-:W-:Y:S01]  /*0100*/  ISETP.NE.AND P0, PT, R9, RZ, PT ;  /* 0x000000ff0900720c */ /* 0x000fe20003f05270 */
[----:B0-----:R-:W-:-:S06]  /*0110*/  ULEA UR4, UR5, UR4, 0x18 ;  /* 0x0000000405047291 */ /* 0x001fcc000f8ec0ff */
[----:B------:R-:W-:Y:S01]  /*0120*/  LEA R7, R9, UR4, 0x2 ;  /* 0x0000000409077c11 */ /* 0x000fe2000f8e10ff */
[----:B--2---:R-:W-:-:S05]  /*0130*/  FADD R0, R2, R5 ;  /* 0x0000000502007221 */ /* 0x004fca0000000000 */
[----:B------:R0:W-:Y:S01]  /*0140*/  STS [R7], R0 ;  /* 0x0000000007007388 */ /* 0x0001e20000000800 */
[----:B------:R-:W-:Y:S06]  /*0150*/  BAR.SYNC.DEFER_BLOCKING 0x0 ;  /* 0x0000000000007b1d */ /* 0x000fec0000010000 */
[----:B------:R-:W-:Y:S05]  /*0160*/  @!P1 BRA `(.L_x_0) ;  /* 0x0000000000309947 */ /* 0x000fea0003800000 */
[----:B0-----:R-:W-:-:S07]  /*0170*/  IMAD.MOV.U32 R0, RZ, RZ, R6 ;  /* 0x000000ffff007224 */ /* 0x001fce00078e0006 */
.L_x_1:
[----:B------:R-:W-:-:S04]  /*0180*/  SHF.R.U32.HI R6, RZ, 0x1, R0 ;  /* 0x00000001ff067819 */ /* 0x000fc80000011600 */
[----:B------:R-:W-:-:S13]  /*0190*/  ISETP.GE.U32.AND P1, PT, R9, R6, PT ;  /* 0x000000060900720c */ /* 0x000fda0003f26070 */
[----:B------:R-:W-:Y:S01]  /*01a0*/  @!P1 LEA R2, R6, R7, 0x2 ;  /* 0x0000000706029211 */ /* 0x000fe200078e10ff */
[----:B------:R-:W-:Y:S05]  /*01b0*/  @!P1 LDS R3, [R7] ;  /* 0x0000000007039984 */ /* 0x000fea0000000800 */
[----:B------:R-:W0:Y:S02]  /*01c0*/  @!P1 LDS R2, [R2] ;  /* 0x0000000002029984 */ /* 0x000e240000000800 */
[----:B0-----:R-:W-:-:S05]  /*01d0*/  @!P1 FADD R4, R2, R3 ;  /* 0x0000000302049221 */ /* 0x001fca0000000000 */
[----:B------:R1:W-:Y:S01]  /*01e0*/  @!P1 STS [R7], R4 ;  /* 0x0000000407009388 */ /* 0x0003e20000000800 */
[----:B------:R-:W-:Y:S01]  /*01f0*/  BAR.SYNC.DEFER_BLOCKING 0x0 ;  /* 0x0000000000007b1d */ /* 0x000fe20000010000 */
[----:B------:R-:W-:Y:S01]  /*0200*/  ISETP.GT.U32.AND P1, PT, R0, 0x3, PT ;  /* 0x000000030000780c */ /* 0x000fe20003f24070 */
[----:B------:R-:W-:-:S12]  /*0210*/  IMAD.MOV.U32 R0, RZ, RZ, R6 ;  /* 0x000000ffff007224 */ /* 0x000fd800078e0006 */
[----:B-1----:R-:W-:Y:S05]  /*0220*/  @P1 BRA `(.L_x_1) ;  /* 0xfffffffc00d41947 */ /* 0x002fea000383ffff */
.L_x_0:
[----:B------:R-:W-:Y:S05]  /*0230*/  @P0 EXIT ;  /* 0x000000000000094d */ /* 0x000fea0003800000 */
[----:B------:R-:W1:Y:S01]  /*0240*/  S2UR UR5, SR_CgaCtaId ;  /* 0x00000000000579c3 */ /* 0x000e620000008800 */
[----:B------:R-:W-:-:S07]  /*0250*/  UMOV UR4, 0x400 ;  /* 0x0000040000047882 */ /* 0x000fce0000000000 */
[----:B------:R-:W2:Y:S01]  /*0260*/  LDC.64 R2, c[0x0][0x388] ;  /* 0x0000e200ff027b82 */ /* 0x000ea20000000a00 */
[----:B-1----:R-:W-:-:S09]  /*0270*/  ULEA UR4, UR5, UR4, 0x18 ;  /* 0x0000000405047291 */ /* 0x002fd2000f8ec0ff */
[----:B------:R-:W2:Y:S04]  /*0280*/  LDS R5, [UR4] ;  /* 0x00000004ff057984 */ /* 0x000ea80008000800 */
[----:B--2---:R-:W-:Y:S01]  /*0290*/  STG.E desc[UR6][R2.64], R5 ;  /* 0x0000000502007986 */ /* 0x004fe2000c101906 */
[----:B------:R-:W-:Y:S05]  /*02a0*/  EXIT ;  /* 0x000000000000794d */ /* 0x000fea0003800000 */
.L_x_2:
[----:B------:R-:W-:-:S00]  /*02b0*/  BRA `(.L_x_2) ;  /* 0xfffffffc00fc7947 */ /* 0x000fc0000383ffff */
[----:B------:R-:W-:-:S00]  /*02c0*/  NOP ;  /* 0x0000000000007918 */ /* 0x000fc00000000000 */
        /* <DEDUP_REMOVED lines=11> */
.L_x_20:


//--------------------- .text._Z11PieValueFunPffi --------------------------
	.section	.text._Z11PieValueFunPffi,"ax",@progbits
	.align	128
        .global         _Z11PieValueFunPffi
        .type           _Z11PieValueFunPffi,@function
        .size           _Z11PieValueFunPffi,(.L_x_19 - _Z11PieValueFunPffi)
        .other          _Z11PieValueFunPffi,@"STO_CUDA_ENTRY STV_DEFAULT"
_Z11PieValueFunPffi:
.text._Z11PieValueFunPffi:
[----:B------:R-:W-:Y:S08]  /*0000*/  LDC R1, c[0x0][0x37c] ;  /* 0x0000df00ff017b82 */ /* 0x000ff00000000800 */
[----:B------:R-:W0:Y:S01]  /*0010*/  LDC R5, c[0x0][0x388] ;  /* 0x0000e200ff057b82 */ /* 0x000e220000000800 */
[----:B------:R-:W1:Y:S07]  /*0020*/  S2R R3, SR_TID.X ;  /* 0x0000000000037919 */ /* 0x000e6e0000002100 */
[----:B------:R-:W1:Y:S08]  /*0030*/  S2UR UR4, SR_CTAID.X ;  /* 0x00000000000479c3 */ /* 0x000e700000002500 */
[----:B------:R-:W1:Y:S01]  /*0040*/  LDC R4, c[0x0][0x360] ;  /* 0x0000d800ff047b82 */ /* 0x000e620000000800 */
[----:B0-----:R-:W-:-:S05]  /*0050*/  VIADD R0, R5, 0x1800000 ;  /* 0x0180000005007836 */ /* 0x001fca0000000000 */
[----:B------:R-:W-:-:S04]  /*0060*/  LOP3.LUT R0, R0, 0x7f800000, RZ, 0xc0, !PT ;  /* 0x7f80000000007812 */ /* 0x000fc800078ec0ff */
[----:B------:R-:W-:Y:S01]  /*0070*/  ISETP.GT.U32.AND P0, PT, R0, 0x1ffffff, PT ;  /* 0x01ffffff0000780c */ /* 0x000fe20003f04070 */
[----:B-1----:R-:W-:-:S12]  /*0080*/  IMAD R4, R4, UR4, R3 ;  /* 0x0000000404047c24 */ /* 0x002fd8000f8e0203 */
[----:B------:R-:W-:Y:S05]  /*0090*/  @P0 BRA `(.L_x_3) ;  /* 0x00000000000c0947 */ /* 0x000fea0003800000 */
[----:B------:R-:W-:-:S07]  /*00a0*/  MOV R2, 0xc0 ;  /* 0x000000c000027802 */ /* 0x000fce0000000f00 */
[----:B------:R-:W-:Y:S05]  /*00b0*/  CALL.REL.NOINC `($__internal_1_$__cuda_sm20_rcp_rn_f32_slowpath) ;  /* 0x0000000800107944 */ /* 0x000fea0003c00000 */
[----:B------:R-:W-:Y:S05]  /*00c0*/  BRA `(.L_x_4) ;  /* 0x0000000000107947 */ /* 0x000fea0003800000 */
.L_x_3:
[----:B------:R-:W0:Y:S02]  /*00d0*/  MUFU.RCP R14, R5 ;  /* 0x00000005000e7308 */ /* 0x000e240000001000 */
[----:B0-----:R-:W-:-:S04]  /*00e0*/  FFMA R0, R14, R5, -1 ;  /* 0xbf8000000e007423 */ /* 0x001fc80000000005 */
[----:B------:R-:W-:-:S04]  /*00f0*/  FADD.FTZ R3, -R0, -RZ ;  /* 0x800000ff00037221 */ /* 0x000fc80000010100 */
[----:B------:R-:W-:-:S07]  /*0100*/  FFMA R14, R14, R3, R14 ;  /* 0x000000030e0e7223 */ /* 0x000fce000000000e */
.L_x_4:
[----:B------:R-:W0:Y:S01]  /*0110*/  LDCU UR6, c[0x0][0x388] ;  /* 0x00007100ff0677ac */ /* 0x000e220008000800 */
[----:B------:R-:W1:Y:S01]  /*0120*/  LDC.64 R2, c[0x0][0x380] ;  /* 0x0000e000ff027b82 */ /* 0x000e620000000a00 */
[----:B------:R-:W-:Y:S01]  /*0130*/  VIADD R12, R4, 0x1 ;  /* 0x00000001040c7836 */ /* 0x000fe20000000000 */
[----:B------:R-:W-:Y:S01]  /*0140*/  BSSY.RECONVERGENT B0, `(.L_x_5) ;  /* 0x0000029000007945 */ /* 0x000fe20003800200 */
[----:B------:R-:W2:Y:S01]  /*0150*/  LDCU.64 UR4, c[0x0][0x358] ;  /* 0x00006b00ff0477ac */ /* 0x000ea20008000a00 */
[----:B------:R-:W-:Y:S02]  /*0160*/  IMAD.MOV.U32 R13, RZ, RZ, RZ ;  /* 0x000000ffff0d7224 */ /* 0x000fe400078e00ff */
[----:B------:R-:W-:Y:S01]  /*0170*/  I2FP.F32.S32 R0, R12 ;  /* 0x0000000c00007245 */ /* 0x000fe20000201400 */
[----:B------:R-:W3:Y:S03]  /*0180*/  LDCU.64 UR8, c[0x0][0x388] ;  /* 0x00007100ff0877ac */ /* 0x000ee60008000a00 */
[----:B0-----:R-:W-:Y:S01]  /*0190*/  FSETP.GTU.AND P0, PT, R0, UR6, PT ;  /* 0x0000000600007c0b */ /* 0x001fe2000bf0c000 */
[----:B-1----:R-:W-:-:S12]  /*01a0*/  IMAD.WIDE R4, R4, 0x4, R2 ;  /* 0x0000000404047825 */ /* 0x002fd800078e0202 */
[----:B--23--:R-:W-:Y:S05]  /*01b0*/  @P0 BRA `(.L_x_6) ;  /* 0x0000000000840947 */ /* 0x00cfea0003800000 */
[----:B------:R0:W1:Y:S01]  /*01c0*/  F2F.F64.F32 R6, R14 ;  /* 0x0000000e00067310 */ /* 0x0000620000201800 */
[----:B------:R-:W-:-:S07]  /*01d0*/  IMAD.MOV.U32 R13, RZ, RZ, RZ ;  /* 0x000000ffff0d7224 */ /* 0x000fce00078e00ff */
.L_x_9:
[----:B--23--:R2:W3:Y:S01]  /*01e0*/  F2F.F64.F32 R2, R0 ;  /* 0x0000000000027310 */ /* 0x00c4e20000201800 */
[----:B------:R-:W-:Y:S01]  /*01f0*/  IMAD.MOV.U32 R10, RZ, RZ, 0x1 ;  /* 0x00000001ff0a7424 */ /* 0x000fe200078e00ff */
[----:B------:R-:W-:Y:S01]  /*0200*/  BSSY.RECONVERGENT B1, `(.L_x_7) ;  /* 0x0000018000017945 */ /* 0x000fe20003800200 */
[----:B------:R-:W-:-:S05]  /*0210*/  VIADD R12, R12, UR9 ;  /* 0x000000090c0c7c36 */ /* 0x000fca0008000000 */
[----:B--2---:R-:W-:-:S04]  /*0220*/  I2FP.F32.S32 R0, R12 ;  /* 0x0000000c00007245 */ /* 0x004fc80000201400 */
[----:B------:R-:W-:Y:S01]  /*0230*/  FSETP.GTU.AND P1, PT, R0, UR8, PT ;  /* 0x0000000800007c0b */ /* 0x000fe2000bf2c000 */
[----:B---3--:R-:W-:-:S08]  /*0240*/  DADD R2, R2, -0.5 ;  /* 0xbfe0000002027429 */ /* 0x008fd00000000000 */
[----:B-1----:R-:W-:-:S10]  /*0250*/  DMUL R2, R6, R2 ;  /* 0x0000000206027228 */ /* 0x002fd40000000000 */
[----:B------:R-:W1:Y:S02]  /*0260*/  F2F.F32.F64 R2, R2 ;  /* 0x0000000200027310 */ /* 0x000e640000301000 */
[----:B-1----:R-:W-:-:S06]  /*0270*/  FMUL R15, R2, R2 ;  /* 0x00000002020f7220 */ /* 0x002fcc0000400000 */
[----:B------:R-:W1:Y:S02]  /*0280*/  F2F.F64.F32 R8, R15 ;  /* 0x0000000f00087310 */ /* 0x000e640000201800 */
[----:B-1----:R-:W-:-:S06]  /*0290*/  DADD R8, R8, 1 ;  /* 0x3ff0000008087429 */ /* 0x002fcc0000000000 */
[----:B------:R-:W1:Y:S02]  /*02a0*/  MUFU.RCP64H R11, R9 ;  /* 0x00000009000b7308 */ /* 0x000e640000001800 */
[----:B-1----:R-:W-:-:S08]  /*02b0*/  DFMA R16, -R8, R10, 1 ;  /* 0x3ff000000810742b */ /* 0x002fd0000000010a */
[----:B------:R-:W-:-:S08]  /*02c0*/  DFMA R16, R16, R16, R16 ;  /* 0x000000101010722b */ /* 0x000fd00000000010 */
[----:B------:R-:W-:-:S08]  /*02d0*/  DFMA R16, R10, R16, R10 ;  /* 0x000000100a10722b */ /* 0x000fd0000000000a */
[----:B------:R-:W-:-:S08]  /*02e0*/  DFMA R10, -R8, R16, 1 ;  /* 0x3ff00000080a742b */ /* 0x000fd00000000110 */
[----:B------:R-:W-:-:S08]  /*02f0*/  DFMA R10, R16, R10, R16 ;  /* 0x0000000a100a722b */ /* 0x000fd00000000010 */
[----:B------:R-:W-:-:S08]  /*0300*/  DMUL R2, R10, 4 ;  /* 0x401000000a027828 */ /* 0x000fd00000000000 */
[----:B------:R-:W-:-:S08]  /*0310*/  DFMA R16, -R8, R2, 4 ;  /* 0x401000000810742b */ /* 0x000fd00000000102 */
[----:B------:R-:W-:-:S10]  /*0320*/  DFMA R2, R10, R16, R2 ;  /* 0x000000100a02722b */ /* 0x000fd40000000002 */
[----:B------:R-:W-:-:S05]  /*0330*/  FFMA R10, RZ, R9, R3 ;  /* 0x00000009ff0a7223 */ /* 0x000fca0000000003 */
[----:B------:R-:W-:-:S13]  /*0340*/  FSETP.GT.AND P0, PT, |R10|, 1.469367938527859385e-39, PT ;  /* 0x001000000a00780b */ /* 0x000fda0003f04200 */
[----:B------:R-:W-:Y:S05]  /*0350*/  @P0 BRA `(.L_x_8) ;  /* 0x0000000000080947 */ /* 0x000fea0003800000 */
[----:B------:R-:W-:-:S07]  /*0360*/  MOV R16, 0x380 ;  /* 0x0000038000107802 */ /* 0x000fce0000000f00 */
[----:B0-----:R-:W-:Y:S05]  /*0370*/  CALL.REL.NOINC `($__internal_0_$__cuda_sm20_div_rn_f64_full) ;  /* 0x0000000000247944 */ /* 0x001fea0003c00000 */
.L_x_8:
[----:B------:R-:W-:Y:S05]  /*0380*/  BSYNC.RECONVERGENT B1 ;  /* 0x0000000000017941 */ /* 0x000fea0003800200 */
.L_x_7:
[----:B------:R-:W1:Y:S02]  /*0390*/  F2F.F64.F32 R8, R13 ;  /* 0x0000000d00087310 */ /* 0x000e640000201800 */
[----:B-1----:R-:W-:-:S06]  /*03a0*/  DADD R8, R8, R2 ;  /* 0x0000000008087229 */ /* 0x002fcc0000000002 */
[----:B------:R2:W3:Y:S01]  /*03b0*/  F2F.F32.F64 R13, R8 ;  /* 0x00000008000d7310 */ /* 0x0004e20000301000 */
[----:B------:R-:W-:Y:S05]  /*03c0*/  @!P1 BRA `(.L_x_9) ;  /* 0xfffffffc00849947 */ /* 0x000fea000383ffff */
.L_x_6:
[----:B------:R-:W-:Y:S05]  /*03d0*/  BSYNC.RECONVERGENT B0 ;  /* 0x0000000000007941 */ /* 0x000fea0003800200 */
.L_x_5:
[----:B---3--:R-:W-:-:S05]  /*03e0*/  FMUL R13, R14, R13 ;  /* 0x0000000d0e0d7220 */ /* 0x008fca0000400000 */
[----:B------:R-:W-:Y:S01]  /*03f0*/  STG.E desc[UR4][R4.64], R13 ;  /* 0x0000000d04007986 */ /* 0x000fe2000c101904 */
[----:B------:R-:W-:Y:S05]  /*0400*/  EXIT ;  /* 0x000000000000794d */ /* 0x000fea0003800000 */
        .weak           $__internal_0_$__cuda_sm20_div_rn_f64_full
        .type           $__internal_0_$__cuda_sm20_div_rn_f64_full,@function
        .size           $__internal_0_$__cuda_sm20_div_rn_f64_full,($__internal_1_$__cuda_sm20_rcp_rn_f32_slowpath - $__internal_0_$__cuda_sm20_div_rn_f64_full)
$__internal_0_$__cuda_sm20_div_rn_f64_full:
[C---:B------:R-:W-:Y:S01]  /*0410*/  FSETP.GEU.AND P0, PT, |R9|.reuse, 1.469367938527859385e-39, PT ;  /* 0x001000000900780b */ /* 0x040fe20003f0e200 */
[----:B------:R-:W-:Y:S01]  /*0420*/  IMAD.MOV.U32 R10, RZ, RZ, 0x1 ;  /* 0x00000001ff0a7424 */ /* 0x000fe200078e00ff */
[C---:B------:R-:W-:Y:S01]  /*0430*/  LOP3.LUT R2, R9.reuse, 0x800fffff, RZ, 0xc0, !PT ;  /* 0x800fffff09027812 */ /* 0x040fe200078ec0ff */
[----:B------:R-:W-:Y:S01]  /*0440*/  IMAD.MOV.U32 R17, RZ, RZ, 0x40100000 ;  /* 0x40100000ff117424 */ /* 0x000fe200078e00ff */
[----:B------:R-:W-:Y:S01]  /*0450*/  LOP3.LUT R24, R9, 0x7ff00000, RZ, 0xc0, !PT ;  /* 0x7ff0000009187812 */ /* 0x000fe200078ec0ff */
[----:B------:R-:W-:Y:S01]  /*0460*/  IMAD.MOV.U32 R15, RZ, RZ, 0x1ca00000 ;  /* 0x1ca00000ff0f7424 */ /* 0x000fe200078e00ff */
[----:B------:R-:W-:Y:S01]  /*0470*/  LOP3.LUT R3, R2, 0x3ff00000, RZ, 0xfc, !PT ;  /* 0x3ff0000002037812 */ /* 0x000fe200078efcff */
[----:B------:R-:W-:Y:S01]  /*0480*/  IMAD.MOV.U32 R2, RZ, RZ, R8 ;  /* 0x000000ffff027224 */ /* 0x000fe200078e0008 */
[----:B------:R-:W-:Y:S01]  /*0490*/  ISETP.LE.U32.AND P2, PT, R24, 0x40100000, PT ;  /* 0x401000001800780c */ /* 0x000fe20003f43070 */
[----:B------:R-:W-:Y:S01]  /*04a0*/  VIADD R25, R17, 0xffffffff ;  /* 0xffffffff11197836 */ /* 0x000fe20000000000 */
[----:B------:R-:W-:Y:S03]  /*04b0*/  BSSY.RECONVERGENT B2, `(.L_x_10) ;  /* 0x0000040000027945 */ /* 0x000fe60003800200 */
[----:B------:R-:W-:-:S06]  /*04c0*/  @!P0 DMUL R2, R8, 8.98846567431157953865e+307 ;  /* 0x7fe0000008028828 */ /* 0x000fcc0000000000 */
[----:B------:R-:W0:Y:S04]  /*04d0*/  MUFU.RCP64H R11, R3 ;  /* 0x00000003000b7308 */ /* 0x000e280000001800 */
[----:B------:R-:W-:Y:S02]  /*04e0*/  @!P0 LOP3.LUT R24, R3, 0x7ff00000, RZ, 0xc0, !PT ;  /* 0x7ff0000003188812 */ /* 0x000fe400078ec0ff */
[----:B------:R-:W-:-:S03]  /*04f0*/  ISETP.GT.U32.AND P0, PT, R25, 0x7feffffe, PT ;  /* 0x7feffffe1900780c */ /* 0x000fc60003f04070 */
[----:B------:R-:W-:-:S05]  /*0500*/  VIADD R25, R24, 0xffffffff ;  /* 0xffffffff18197836 */ /* 0x000fca0000000000 */
[----:B------:R-:W-:Y:S01]  /*0510*/  ISETP.GT.U32.OR P0, PT, R25, 0x7feffffe, P0 ;  /* 0x7feffffe1900780c */ /* 0x000fe20000704470 */
[----:B0-----:R-:W-:-:S08]  /*0520*/  DFMA R18, R10, -R2, 1 ;  /* 0x3ff000000a12742b */ /* 0x001fd00000000802 */
[----:B------:R-:W-:-:S08]  /*0530*/  DFMA R18, R18, R18, R18 ;  /* 0x000000121212722b */ /* 0x000fd00000000012 */
[----:B------:R-:W-:-:S08]  /*0540*/  DFMA R18, R10, R18, R10 ;  /* 0x000000120a12722b */ /* 0x000fd0000000000a */
[----:B------:R-:W-:-:S08]  /*0550*/  DFMA R10, R18, -R2, 1 ;  /* 0x3ff00000120a742b */ /* 0x000fd00000000802 */
[----:B------:R-:W-:Y:S01]  /*0560*/  DFMA R18, R18, R10, R18 ;  /* 0x0000000a1212722b */ /* 0x000fe20000000012 */
[----:B------:R-:W-:Y:S01]  /*0570*/  SEL R11, R15, 0x63400000, !P2 ;  /* 0x634000000f0b7807 */ /* 0x000fe20005000000 */
[----:B------:R-:W-:-:S06]  /*0580*/  IMAD.MOV.U32 R10, RZ, RZ, RZ ;  /* 0x000000ffff0a7224 */ /* 0x000fcc00078e00ff */
[----:B------:R-:W-:-:S08]  /*0590*/  DMUL R20, R18, R10 ;  /* 0x0000000a12147228 */ /* 0x000fd00000000000 */
[----:B------:R-:W-:-:S08]  /*05a0*/  DFMA R22, R20, -R2, R10 ;  /* 0x800000021416722b */ /* 0x000fd0000000000a */
[----:B------:R-:W-:Y:S01]  /*05b0*/  DFMA R18, R18, R22, R20 ;  /* 0x000000161212722b */ /* 0x000fe20000000014 */
[----:B------:R-:W-:Y:S10]  /*05c0*/  @P0 BRA `(.L_x_11) ;  /* 0x0000000000740947 */ /* 0x000ff40003800000 */
[----:B------:R-:W-:Y:S01]  /*05d0*/  LOP3.LUT R21, R9, 0x7ff00000, RZ, 0xc0, !PT ;  /* 0x7ff0000009157812 */ /* 0x000fe200078ec0ff */
[----:B------:R-:W-:Y:S02]  /*05e0*/  IMAD.MOV.U32 R17, RZ, RZ, 0x40100000 ;  /* 0x40100000ff117424 */ /* 0x000fe400078e00ff */
[----:B------:R-:W-:Y:S01]  /*05f0*/  IMAD.MOV.U32 R22, RZ, RZ, RZ ;  /* 0x000000ffff167224 */ /* 0x000fe200078e00ff */
[----:B------:R-:W-:Y:S01]  /*0600*/  ISETP.LE.U32.AND P0, PT, R21, 0x40100000, PT ;  /* 0x401000001500780c */ /* 0x000fe20003f03070 */
[----:B------:R-:W-:-:S05]  /*0610*/  IMAD.MOV R20, RZ, RZ, -R21 ;  /* 0x000000ffff147224 */ /* 0x000fca00078e0a15 */
[----:B------:R-:W-:Y:S02]  /*0620*/  VIADDMNMX R17, R20, R17, 0xb9600000, !PT ;  /* 0xb960000014117446 */ /* 0x000fe40007800111 */
[----:B------:R-:W-:Y:S02]  /*0630*/  SEL R20, R15, 0x63400000, !P0 ;  /* 0x634000000f147807 */ /* 0x000fe40004000000 */
[----:B------:R-:W-:-:S05]  /*0640*/  VIMNMX R15, PT, PT, R17, 0x46a00000, PT ;  /* 0x46a00000110f7848 */ /* 0x000fca0003fe0100 */
[----:B------:R-:W-:-:S04]  /*0650*/  IMAD.IADD R15, R15, 0x1, -R20 ;  /* 0x000000010f0f7824 */ /* 0x000fc800078e0a14 */
[----:B------:R-:W-:-:S06]  /*0660*/  VIADD R23, R15, 0x7fe00000 ;  /* 0x7fe000000f177836 */ /* 0x000fcc0000000000 */
[----:B------:R-:W-:-:S10]  /*0670*/  DMUL R20, R18, R22 ;  /* 0x0000001612147228 */ /* 0x000fd40000000000 */
[----:B------:R-:W-:-:S13]  /*0680*/  FSETP.GTU.AND P0, PT, |R21|, 1.469367938527859385e-39, PT ;  /* 0x001000001500780b */ /* 0x000fda0003f0c200 */
[----:B------:R-:W-:Y:S05]  /*0690*/  @P0 BRA `(.L_x_12) ;  /* 0x0000000000840947 */ /* 0x000fea0003800000 */
[----:B------:R-:W-:Y:S01]  /*06a0*/  DFMA R2, R18, -R2, R10 ;  /* 0x800000021202722b */ /* 0x000fe2000000000a */
[----:B------:R-:W-:-:S09]  /*06b0*/  IMAD.MOV.U32 R22, RZ, RZ, RZ ;  /* 0x000000ffff167224 */ /* 0x000fd200078e00ff */
[C---:B------:R-:W-:Y:S02]  /*06c0*/  FSETP.NEU.AND P0, PT, R3.reuse, RZ, PT ;  /* 0x000000ff0300720b */ /* 0x040fe40003f0d000 */
[----:B------:R-:W-:-:S04]  /*06d0*/  LOP3.LUT R9, R3, 0x80000000, R9, 0x48, !PT ;  /* 0x8000000003097812 */ /* 0x000fc800078e4809 */
[----:B------:R-:W-:-:S07]  /*06e0*/  LOP3.LUT R23, R9, R23, RZ, 0xfc, !PT ;  /* 0x0000001709177212 */ /* 0x000fce00078efcff */
[----:B------:R-:W-:Y:S05]  /*06f0*/  @!P0 BRA `(.L_x_12) ;  /* 0x00000000006c8947 */ /* 0x000fea0003800000 */
[----:B------:R-:W-:Y:S01]  /*0700*/  IMAD.MOV R3, RZ, RZ, -R15 ;  /* 0x000000ffff037224 */ /* 0x000fe200078e0a0f */
[----:B------:R-:W-:Y:S01]  /*0710*/  IADD3 R15, PT, PT, -R15, -0x43300000, RZ ;  /* 0xbcd000000f0f7810 */ /* 0x000fe20007ffe1ff */
[----:B------:R-:W-:-:S06]  /*0720*/  IMAD.MOV.U32 R2, RZ, RZ, RZ ;  /* 0x000000ffff027224 */ /* 0x000fcc00078e00ff */
[----:B------:R-:W-:Y:S02]  /*0730*/  DFMA R2, R20, -R2, R18 ;  /* 0x800000021402722b */ /* 0x000fe40000000012 */
[----:B------:R-:W-:-:S08]  /*0740*/  DMUL.RP R18, R18, R22 ;  /* 0x0000001612127228 */ /* 0x000fd00000008000 */
[----:B------:R-:W-:Y:S02]  /*0750*/  FSETP.NEU.AND P0, PT, |R3|, R15, PT ;  /* 0x0000000f0300720b */ /* 0x000fe40003f0d200 */
[----:B------:R-:W-:Y:S02]  /*0760*/  LOP3.LUT R9, R19, R9, RZ, 0x3c, !PT ;  /* 0x0000000913097212 */ /* 0x000fe400078e3cff */
[----:B------:R-:W-:Y:S02]  /*0770*/  FSEL R20, R18, R20, !P0 ;  /* 0x0000001412147208 */ /* 0x000fe40004000000 */
[----:B------:R-:W-:Y:S01]  /*0780*/  FSEL R21, R9, R21, !P0 ;  /* 0x0000001509157208 */ /* 0x000fe20004000000 */
[----:B------:R-:W-:Y:S06]  /*0790*/  BRA `(.L_x_12) ;  /* 0x0000000000447947 */ /* 0x000fec0003800000 */
.L_x_11:
[----:B------:R-:W-:-:S14]  /*07a0*/  DSETP.NAN.AND P0, PT, R8, R8, PT ;  /* 0x000000080800722a */ /* 0x000fdc0003f08000 */
[----:B------:R-:W-:Y:S05]  /*07b0*/  @P0 BRA `(.L_x_13) ;  /* 0x0000000000340947 */ /* 0x000fea0003800000 */
[----:B------:R-:W-:Y:S01]  /*07c0*/  ISETP.NE.AND P0, PT, R17, R24, PT ;  /* 0x000000181100720c */ /* 0x000fe20003f05270 */
[----:B------:R-:W-:Y:S02]  /*07d0*/  IMAD.MOV.U32 R20, RZ, RZ, 0x0 ;  /* 0x00000000ff147424 */ /* 0x000fe400078e00ff */
[----:B------:R-:W-:-:S10]  /*07e0*/  IMAD.MOV.U32 R21, RZ, RZ, -0x80000 ;  /* 0xfff80000ff157424 */ /* 0x000fd400078e00ff */
[----:B------:R-:W-:Y:S05]  /*07f0*/  @!P0 BRA `(.L_x_12) ;  /* 0x00000000002c8947 */ /* 0x000fea0003800000 */
[----:B------:R-:W-:Y:S02]  /*0800*/  ISETP.NE.AND P0, PT, R17, 0x7ff00000, PT ;  /* 0x7ff000001100780c */ /* 0x000fe40003f05270 */
[----:B------:R-:W-:Y:S02]  /*0810*/  LOP3.LUT R8, R9, 0x40100000, RZ, 0x3c, !PT ;  /* 0x4010000009087812 */ /* 0x000fe400078e3cff */
[----:B------:R-:W-:Y:S02]  /*0820*/  ISETP.EQ.OR P0, PT, R24, RZ, !P0 ;  /* 0x000000ff1800720c */ /* 0x000fe40004702670 */
[----:B------:R-:W-:-:S11]  /*0830*/  LOP3.LUT R21, R8, 0x80000000, RZ, 0xc0, !PT ;  /* 0x8000000008157812 */ /* 0x000fd600078ec0ff */
[----:B------:R-:W-:Y:S01]  /*0840*/  @P0 LOP3.LUT R2, R21, 0x7ff00000, RZ, 0xfc, !PT ;  /* 0x7ff0000015020812 */ /* 0x000fe200078efcff */
[----:B------:R-:W-:Y:S02]  /*0850*/  @!P0 IMAD.MOV.U32 R20, RZ, RZ, RZ ;  /* 0x000000ffff148224 */ /* 0x000fe400078e00ff */
[----:B------:R-:W-:Y:S02]  /*0860*/  @P0 IMAD.MOV.U32 R20, RZ, RZ, RZ ;  /* 0x000000ffff140224 */ /* 0x000fe400078e00ff */
[----:B------:R-:W-:Y:S01]  /*0870*/  @P0 IMAD.MOV.U32 R21, RZ, RZ, R2 ;  /* 0x000000ffff150224 */ /* 0x000fe200078e0002 */
[----:B------:R-:W-:Y:S06]  /*0880*/  BRA `(.L_x_12) ;  /* 0x0000000000087947 */ /* 0x000fec0003800000 */
.L_x_13:
[----:B------:R-:W-:Y:S01]  /*0890*/  LOP3.LUT R21, R9, 0x80000, RZ, 0xfc, !PT ;  /* 0x0008000009157812 */ /* 0x000fe200078efcff */
[----:B------:R-:W-:-:S07]  /*08a0*/  IMAD.MOV.U32 R20, RZ, RZ, R8 ;  /* 0x000000ffff147224 */ /* 0x000fce00078e0008 */
.L_x_12:
[----:B------:R-:W-:Y:S05]  /*08b0*/  BSYNC.RECONVERGENT B2 ;  /* 0x0000000000027941 */ /* 0x000fea0003800200 */
.L_x_10:
[----:B------:R-:W-:Y:S02]  /*08c0*/  IMAD.MOV.U32 R17, RZ, RZ, 0x0 ;  /* 0x00000000ff117424 */ /* 0x000fe400078e00ff */
[----:B------:R-:W-:Y:S02]  /*08d0*/  IMAD.MOV.U32 R2, RZ, RZ, R20 ;  /* 0x000000ffff027224 */ /* 0x000fe400078e0014 */
[----:B------:R-:W-:Y:S01]  /*08e0*/  IMAD.MOV.U32 R3, RZ, RZ, R21 ;  /* 0x000000ffff037224 */ /* 0x000fe200078e0015 */
[----:B------:R-:W-:Y:S06]  /*08f0*/  RET.REL.NODEC R16 `(_Z11PieValueFunPffi) ;  /* 0xfffffff410c07950 */ /* 0x000fec0003c3ffff */
        .weak           $__internal_1_$__cuda_sm20_rcp_rn_f32_slowpath
        .type           $__internal_1_$__cuda_sm20_rcp_rn_f32_slowpath,@function
        .size           $__internal_1_$__cuda_sm20_rcp_rn_f32_slowpath,(.L_x_19 - $__internal_1_$__cuda_sm20_rcp_rn_f32_slowpath)
$__internal_1_$__cuda_sm20_rcp_rn_f32_slowpath:
[----:B------:R-:W0:Y:S02]  /*0900*/  LDC R0, c[0x0][0x388] ;  /* 0x0000e200ff007b82 */ /* 0x000e240000000800 */
[----:B0-----:R-:W-:-:S05]  /*0910*/  IMAD.SHL.U32 R5, R0, 0x2, RZ ;  /* 0x0000000200057824 */ /* 0x001fca00078e00ff */
[----:B------:R-:W-:-:S04]  /*0920*/  SHF.R.U32.HI R3, RZ, 0x18, R5 ;  /* 0x00000018ff037819 */ /* 0x000fc80000011605 */
[----:B------:R-:W-:-:S13]  /*0930*/  ISETP.NE.U32.AND P0, PT, R3, RZ, PT ;  /* 0x000000ff0300720c */ /* 0x000fda0003f05070 */
[----:B------:R-:W-:Y:S05]  /*0940*/  @P0 BRA `(.L_x_14) ;  /* 0x0000000000280947 */ /* 0x000fea0003800000 */
[----:B------:R-:W-:-:S13]  /*0950*/  ISETP.NE.AND P0, PT, R5, RZ, PT ;  /* 0x000000ff0500720c */ /* 0x000fda0003f05270 */
[----:B------:R2:W3:Y:S01]  /*0960*/  @!P0 MUFU.RCP R3, R0 ;  /* 0x0000000000038308 */ /* 0x0004e20000001000 */
[----:B------:R-:W-:Y:S05]  /*0970*/  @!P0 BRA `(.L_x_15) ;  /* 0x0000000000a48947 */ /* 0x000fea0003800000 */
[----:B------:R-:W-:-:S04]  /*0980*/  FFMA R5, R0, 1.84467440737095516160e+19, RZ ;  /* 0x5f80000000057823 */ /* 0x000fc800000000ff */
[----:B--2---:R-:W3:Y:S02]  /*0990*/  MUFU.RCP R0, R5 ;  /* 0x0000000500007308 */ /* 0x004ee40000001000 */
[----:B---3--:R-:W-:-:S04]  /*09a0*/  FFMA R3, R5, R0, -1 ;  /* 0xbf80000005037423 */ /* 0x008fc80000000000 */
[----:B------:R-:W-:-:S04]  /*09b0*/  FADD.FTZ R3, -R3, -RZ ;  /* 0x800000ff03037221 */ /* 0x000fc80000010100 */
[----:B------:R-:W-:-:S04]  /*09c0*/  FFMA R0, R0, R3, R0 ;  /* 0x0000000300007223 */ /* 0x000fc80000000000 */
[----:B------:R-:W-:Y:S01]  /*09d0*/  FFMA R3, R0, 1.84467440737095516160e+19, RZ ;  /* 0x5f80000000037823 */ /* 0x000fe200000000ff */
[----:B------:R-:W-:Y:S06]  /*09e0*/  BRA `(.L_x_15) ;  /* 0x0000000000887947 */ /* 0x000fec0003800000 */
.L_x_14:
[----:B------:R-:W-:-:S05]  /*09f0*/  VIADD R5, R3, 0xffffff03 ;  /* 0xffffff0303057836 */ /* 0x000fca0000000000 */
[----:B------:R-:W-:-:S13]  /*0a00*/  ISETP.GT.U32.AND P0, PT, R5, 0x1, PT ;  /* 0x000000010500780c */ /* 0x000fda0003f04070 */
[----:B------:R-:W-:Y:S05]  /*0a10*/  @P0 BRA `(.L_x_16) ;  /* 0x0000000000780947 */ /* 0x000fea0003800000 */
[----:B------:R-:W-:Y:S01]  /*0a20*/  LOP3.LUT R6, R0, 0x7fffff, RZ, 0xc0, !PT ;  /* 0x007fffff00067812 */ /* 0x000fe200078ec0ff */
[----:B------:R-:W-:Y:S02]  /*0a30*/  IMAD.MOV.U32 R10, RZ, RZ, 0x3 ;  /* 0x00000003ff0a7424 */ /* 0x000fe400078e00ff */
[----:B------:R-:W-:Y:S01]  /*0a40*/  VIADD R3, R3, 0xffffff04 ;  /* 0xffffff0403037836 */ /* 0x000fe20000000000 */
[----:B------:R-:W-:Y:S02]  /*0a50*/  LOP3.LUT R6, R6, 0x3f800000, RZ, 0xfc, !PT ;  /* 0x3f80000006067812 */ /* 0x000fe400078efcff */
[----:B------:R-:W-:Y:S02]  /*0a60*/  SHF.L.U32 R11, R10, R5, RZ ;  /* 0x000000050a0b7219 */ /* 0x000fe400000006ff */
[----:B------:R-:W0:Y:S02]  /*0a70*/  MUFU.RCP R7, R6 ;  /* 0x0000000600077308 */ /* 0x000e240000001000 */
[----:B0-----:R-:W-:-:S04]  /*0a80*/  FFMA R8, R6, R7, -1 ;  /* 0xbf80000006087423 */ /* 0x001fc80000000007 */
[----:B------:R-:W-:-:S04]  /*0a90*/  FADD.FTZ R8, -R8, -RZ ;  /* 0x800000ff08087221 */ /* 0x000fc80000010100 */
[CCC-:B------:R-:W-:Y:S01]  /*0aa0*/  FFMA.RM R9, R7.reuse, R8.reuse, R7.reuse ;  /* 0x0000000807097223 */ /* 0x1c0fe20000004007 */
[----:B------:R-:W-:-:S04]  /*0ab0*/  FFMA.RP R8, R7, R8, R7 ;  /* 0x0000000807087223 */ /* 0x000fc80000008007 */
[C---:B------:R-:W-:Y:S02]  /*0ac0*/  LOP3.LUT R7, R9.reuse, 0x7fffff, RZ, 0xc0, !PT ;  /* 0x007fffff09077812 */ /* 0x040fe400078ec0ff */
[----:B------:R-:W-:Y:S02]  /*0ad0*/  FSETP.NEU.FTZ.AND P0, PT, R9, R8, PT ;  /* 0x000000080900720b */ /* 0x000fe40003f1d000 */
[----:B------:R-:W-:Y:S02]  /*0ae0*/  LOP3.LUT R8, R7, 0x800000, RZ, 0xfc, !PT ;  /* 0x0080000007087812 */ /* 0x000fe400078efcff */
[----:B------:R-:W-:Y:S02]  /*0af0*/  SEL R7, RZ, 0xffffffff, !P0 ;  /* 0xffffffffff077807 */ /* 0x000fe40004000000 */
[----:B------:R-:W-:Y:S02]  /*0b00*/  LOP3.LUT R6, R11, R8, RZ, 0xc0, !PT ;  /* 0x000000080b067212 */ /* 0x000fe400078ec0ff */
[----:B------:R-:W-:Y:S01]  /*0b10*/  SHF.R.U32.HI R3, RZ, R3, R8 ;  /* 0x00000003ff037219 */ /* 0x000fe20000011608 */
[----:B------:R-:W-:Y:S01]  /*0b20*/  IMAD.MOV R7, RZ, RZ, -R7 ;  /* 0x000000ffff077224 */ /* 0x000fe200078e0a07 */
[----:B------:R-:W-:-:S04]  /*0b30*/  SHF.R.U32.HI R6, RZ, R5, R6 ;  /* 0x00000005ff067219 */ /* 0x000fc80000011606 */
[----:B------:R-:W-:Y:S02]  /*0b40*/  LOP3.LUT P1, RZ, R7, R5, R8, 0xf8, !PT ;  /* 0x0000000507ff7212 */ /* 0x000fe4000782f808 */
[C---:B------:R-:W-:Y:S02]  /*0b50*/  LOP3.LUT P0, RZ, R6.reuse, 0x1, RZ, 0xc0, !PT ;  /* 0x0000000106ff7812 */ /* 0x040fe4000780c0ff */
[----:B------:R-:W-:-:S04]  /*0b60*/  LOP3.LUT P2, RZ, R6, 0x2, RZ, 0xc0, !PT ;  /* 0x0000000206ff7812 */ /* 0x000fc8000784c0ff */
[----:B------:R-:W-:Y:S02]  /*0b70*/  PLOP3.LUT P0, PT, P0, P1, P2, 0xe0, 0x0 ;  /* 0x000000000000781c */ /* 0x000fe40000703c20 */
[----:B------:R-:W-:Y:S02]  /*0b80*/  LOP3.LUT P1, RZ, R0, 0x7fffff, RZ, 0xc0, !PT ;  /* 0x007fffff00ff7812 */ /* 0x000fe4000782c0ff */
[----:B------:R-:W-:-:S05]  /*0b90*/  SEL R5, RZ, 0x1, !P0 ;  /* 0x00000001ff057807 */ /* 0x000fca0004000000 */
[----:B------:R-:W-:-:S05]  /*0ba0*/  IMAD.MOV R5, RZ, RZ, -R5 ;  /* 0x000000ffff057224 */ /* 0x000fca00078e0a05 */
[----:B------:R-:W-:-:S13]  /*0bb0*/  ISETP.GE.AND P0, PT, R5, RZ, PT ;  /* 0x000000ff0500720c */ /* 0x000fda0003f06270 */
[----:B------:R-:W-:-:S04]  /*0bc0*/  @!P0 VIADD R3, R3, 0x1 ;  /* 0x0000000103038836 */ /* 0x000fc80000000000 */
[----:B------:R-:W-:-:S05]  /*0bd0*/  @!P1 IMAD.SHL.U32 R3, R3, 0x2, RZ ;  /* 0x0000000203039824 */ /* 0x000fca00078e00ff */
[----:B------:R-:W-:Y:S01]  /*0be0*/  LOP3.LUT R3, R3, 0x80000000, R0, 0xf8, !PT ;  /* 0x8000000003037812 */ /* 0x000fe200078ef800 */
[----:B------:R-:W-:Y:S06]  /*0bf0*/  BRA `(.L_x_15) ;  /* 0x0000000000047947 */ /* 0x000fec0003800000 */
.L_x_16:
[----:B------:R0:W1:Y:S02]  /*0c00*/  MUFU.RCP R3, R0 ;  /* 0x0000000000037308 */ /* 0x0000640000001000 */
.L_x_15:
[----:B-1-3--:R-:W-:Y:S02]  /*0c10*/  IMAD.MOV.U32 R14, RZ, RZ, R3 ;  /* 0x000000ffff0e7224 */ /* 0x00afe400078e0003 */
[----:B------:R-:W-:-:S04]  /*0c20*/  IMAD.MOV.U32 R3, RZ, RZ, 0x0 ;  /* 0x00000000ff037424 */ /* 0x000fc800078e00ff */
[----:B0-2---:R-:W-:Y:S05]  /*0c30*/  RET.REL.NODEC R2 `(_Z11PieValueFunPffi) ;  /* 0xfffffff002f07950 */ /* 0x005fea0003c3ffff */
.L_x_17:
        /* <DEDUP_REMOVED lines=12> */
.L_x_19:


//--------------------- .nv.shared._Z9reduceSumPfS_ --------------------------
	.section	.nv.shared._Z9reduceSumPfS_,"aw",@nobits
	.sectionflags	@""
	.align	16
	.zero		1024


//--------------------- .nv.shared.reserved.0     --------------------------
	.section	.nv.shared.reserved.0,"aw",@nobits
	.weak		__nv_reservedSMEM_offset_0_alias
	.size		__nv_reservedSMEM_offset_0_alias, 0, 64
	.other		__nv_reservedSMEM_offset_0_alias,@"STO_CUDA_RESERVED_SHARED STV_DEFAULT"
__nv_reservedSMEM_offset_0_alias:
	.zero		0
	.zero		64


//--------------------- .nv.shared._Z11PieValueFunPffi --------------------------
	.section	.nv.shared._Z11PieValueFunPffi,"aw",@nobits
	.sectionflags	@""
	.align	16
	.zero		1024


//--------------------- .nv.constant0._Z9reduceSumPfS_ --------------------------
	.section	.nv.constant0._Z9reduceSumPfS_,"a",@progbits
	.sectionflags	@""
	.align	4
.nv.constant0._Z9reduceSumPfS_:
	.zero		912


//--------------------- .nv.constant0._Z11PieValueFunPffi --------------------------
	.section	.nv.constant0._Z11PieValueFunPffi,"a",@progbits
	.sectionflags	@""
	.align	4
.nv.constant0._Z11PieValueFunPffi:
	.zero		912


//--------------------- SYMBOLS --------------------------

	.type		.nv.reservedSmem.offset0,@object
	.size		.nv.reservedSmem.offset0,0x4
	.type		.nv.reservedSmem.cap,@object
	.size		.nv.reservedSmem.cap,0x4
